//
// Generated by NVIDIA NVVM Compiler
//
// Compiler Build ID: CL-36424714
// Cuda compilation tools, release 13.0, V13.0.88
// Based on NVVM 20.0.0
//

.version 9.0
.target sm_100
.address_size 64

	// .globl	_Z5dummyPf

.visible .entry _Z5dummyPf(
	.param .u64 .ptr .align 1 _Z5dummyPf_param_0
)
{
	.reg .b32 	%r<6>;
	.reg .b64 	%rd<5>;

	ld.param.u64 	%rd1, [_Z5dummyPf_param_0];
	cvta.to.global.u64 	%rd2, %rd1;
	mov.u32 	%r1, %ctaid.x;
	mov.u32 	%r2, %ntid.x;
	mov.u32 	%r3, %tid.x;
	mad.lo.s32 	%r4, %r1, %r2, %r3;
	mul.wide.s32 	%rd3, %r4, 4;
	add.s64 	%rd4, %rd2, %rd3;
	mov.b32 	%r5, 1065353216;
	st.global.u32 	[%rd4], %r5;
	ret;

}


// ===== COMPILED SASS (sm_100) =====

	.target	sm_100

	.elftype	@"ET_EXEC"


//--------------------- .note.nv.tkinfo           --------------------------
	.section	.note.nv.tkinfo,"",@"SHT_NOTE"
	.sectionflags	@"SHF_NOTE_NV_TKINFO"
	.tkinfo
        /*0018*/ 	.word	0x00000002
        /*0030*/ 	.string	""
        /*0030*/ 	.string	"ptxas"
        /*0030*/ 	.string	"Cuda compilation tools, release 13.0, V13.0.88"
        /*0030*/ 	.string	"Build cuda_13.0.r13.0/compiler.36424714_0"
        /*0030*/ 	.string	"-arch sm_100 -m 64 "



//--------------------- .note.nv.cuinfo           --------------------------
	.section	.note.nv.cuinfo,"",@"SHT_NOTE"
	.sectionflags	@"SHF_NOTE_NV_CUINFO"
        /*0018*/ 	.short	0x0002
        /*001a*/ 	.short	0x0064
        /*001c*/ 	.short	0x0082
	.zero		2


//--------------------- .nv.info                  --------------------------
	.section	.nv.info,"",@"SHT_CUDA_INFO"
	.align	4


	//----- nvinfo : EIATTR_REGCOUNT
	.align		4
        /*0000*/ 	.byte	0x04, 0x2f
        /*0002*/ 	.short	(.L_1 - .L_0)
	.align		4
.L_0:
        /*0004*/ 	.word	index@(_Z5dummyPf)
        /*0008*/ 	.word	0x0000000a


	//----- nvinfo : EIATTR_FRAME_SIZE
	.align		4
.L_1:
        /*000c*/ 	.byte	0x04, 0x11
        /*000e*/ 	.short	(.L_3 - .L_2)
	.align		4
.L_2:
        /*0010*/ 	.word	index@(_Z5dummyPf)
        /*0014*/ 	.word	0x00000000


	//----- nvinfo : EIATTR_MIN_STACK_SIZE
	.align		4
.L_3:
        /*0018*/ 	.byte	0x04, 0x12
        /*001a*/ 	.short	(.L_5 - .L_4)
	.align		4
.L_4:
        /*001c*/ 	.word	index@(_Z5dummyPf)
        /*0020*/ 	.word	0x00000000
.L_5:


//--------------------- .nv.compat                --------------------------
	.section	.nv.compat,"",@"SHT_CUDA_COMPAT_INFO"
	.align	4
        /*0000*/ 	.byte	0x02, 0x09, 0x00, 0x00, 0x02, 0x02, 0x01, 0x00, 0x02, 0x05, 0x05, 0x00, 0x03, 0x07, 0x01, 0x01
        /*0010*/ 	.byte	0x02, 0x03, 0x00, 0x00, 0x02, 0x06, 0x01, 0x00, 0x04, 0x0b, 0x08, 0x00, 0x09, 0x00, 0x00, 0x00
        /*0020*/ 	.byte	0x00, 0x00, 0x00, 0x00


//--------------------- .nv.info._Z5dummyPf       --------------------------
	.section	.nv.info._Z5dummyPf,"",@"SHT_CUDA_INFO"
	.sectionflags	@""
	.align	4


	//----- nvinfo : EIATTR_CUDA_API_VERSION
	.align		4
        /*0000*/ 	.byte	0x04, 0x37
        /*0002*/ 	.short	(.L_7 - .L_6)
.L_6:
        /*0004*/ 	.word	0x00000082


	//----- nvinfo : EIATTR_KPARAM_INFO
	.align		4
.L_7:
        /*0008*/ 	.byte	0x04, 0x17
        /*000a*/ 	.short	(.L_9 - .L_8)
.L_8:
        /*000c*/ 	.word	0x00000000
        /*0010*/ 	.short	0x0000
        /*0012*/ 	.short	0x0000
        /*0014*/ 	.byte	0x00, 0xf5, 0x21, 0x00


	//----- nvinfo : EIATTR_SPARSE_MMA_MASK
	.align		4
.L_9:
        /*0018*/ 	.byte	0x03, 0x50
        /*001a*/ 	.short	0x0000


	//----- nvinfo : EIATTR_MAXREG_COUNT
	.align		4
        /*001c*/ 	.byte	0x03, 0x1b
        /*001e*/ 	.short	0x00ff


	//----- nvinfo : EIATTR_MERCURY_ISA_VERSION
	.align		4
        /*0020*/ 	.byte	0x03, 0x5f
        /*0022*/ 	.short	0x0101


	//----- nvinfo : EIATTR_VRC_CTA_INIT_COUNT
	.align		4
        /*0024*/ 	.byte	0x02, 0x4a
	.zero		1
	.zero		1


	//----- nvinfo : EIATTR_EXIT_INSTR_OFFSETS
	.align		4
        /*0028*/ 	.byte	0x04, 0x1c
        /*002a*/ 	.short	(.L_11 - .L_10)


	//   ....[0]....
.L_10:
        /*002c*/ 	.word	0x000000a0


	//----- nvinfo : EIATTR_CBANK_PARAM_SIZE
	.align		4
.L_11:
        /*0030*/ 	.byte	0x03, 0x19
        /*0032*/ 	.short	0x0008


	//----- nvinfo : EIATTR_PARAM_CBANK
	.align		4
        /*0034*/ 	.byte	0x04, 0x0a
        /*0036*/ 	.short	(.L_13 - .L_12)
	.align		4
.L_12:
        /*0038*/ 	.word	index@(.nv.constant0._Z5dummyPf)
        /*003c*/ 	.short	0x0380
        /*003e*/ 	.short	0x0008


	//----- nvinfo : EIATTR_SW_WAR
	.align		4
.L_13:
        /*0040*/ 	.byte	0x04, 0x36
        /*0042*/ 	.short	(.L_15 - .L_14)
.L_14:
        /*0044*/ 	.word	0x00000008
.L_15:


//--------------------- .nv.callgraph             --------------------------
	.section	.nv.callgraph,"",@"SHT_CUDA_CALLGRAPH"
	.align	4
	.sectionentsize	8
	.align		4
        /*0000*/ 	.word	0x00000000
	.align		4
        /*0004*/ 	.word	0xffffffff
	.align		4
        /*0008*/ 	.word	0x00000000
	.align		4
        /*000c*/ 	.word	0xfffffffe
	.align		4
        /*0010*/ 	.word	0x00000000
	.align		4
        /*0014*/ 	.word	0xfffffffd
	.align		4
        /*0018*/ 	.word	0x00000000
	.align		4
        /*001c*/ 	.word	0xfffffffc


//--------------------- .text._Z5dummyPf          --------------------------
	.section	.text._Z5dummyPf,"ax",@progbits
	.align	128
        .global         _Z5dummyPf
        .type           _Z5dummyPf,@function
        .size           _Z5dummyPf,(.L_x_1 - _Z5dummyPf)
        .other          _Z5dummyPf,@"STO_CUDA_ENTRY STV_DEFAULT"
_Z5dummyPf:
.text._Z5dummyPf:
[----:B------:R-:W-:Y:S01]  /*0000*/  LDC R1, c[0x0][0x37c] ;  /* 0x0000df00ff017b82 */ /* 0x000fe20000000800 */
[----:B------:R-:W0:Y:S07]  /*0010*/  S2R R0, SR_TID.X ;  /* 0x0000000000007919 */ /* 0x000e2e0000002100 */
[----:B------:R-:W0:Y:S01]  /*0020*/  S2UR UR6, SR_CTAID.X ;  /* 0x00000000000679c3 */ /* 0x000e220000002500 */
[----:B------:R-:W1:Y:S01]  /*0030*/  LDCU.64 UR4, c[0x0][0x358] ;  /* 0x00006b00ff0477ac */ /* 0x000e620008000a00 */
[----:B------:R-:W-:-:S06]  /*0040*/  HFMA2 R7, -RZ, RZ, 1.875, 0 ;  /* 0x3f800000ff077431 */ /* 0x000fcc00000001ff */
[----:B------:R-:W0:Y:S08]  /*0050*/  LDC R5, c[0x0][0x360] ;  /* 0x0000d800ff057b82 */ /* 0x000e300000000800 */
[----:B------:R-:W2:Y:S01]  /*0060*/  LDC.64 R2, c[0x0][0x380] ;  /* 0x0000e000ff027b82 */ /* 0x000ea20000000a00 */
[----:B0-----:R-:W-:-:S04]  /*0070*/  IMAD R5, R5, UR6, R0 ;  /* 0x0000000605057c24 */ /* 0x001fc8000f8e0200 */
[----:B--2---:R-:W-:-:S05]  /*0080*/  IMAD.WIDE R2, R5, 0x4, R2 ;  /* 0x0000000405027825 */ /* 0x004fca00078e0202 */
[----:B-1----:R-:W-:Y:S01]  /*0090*/  STG.E desc[UR4][R2.64], R7 ;  /* 0x0000000702007986 */ /* 0x002fe2000c101904 */
[----:B------:R-:W-:Y:S05]  /*00a0*/  EXIT ;  /* 0x000000000000794d */ /* 0x000fea0003800000 */
.L_x_0:
[----:B------:R-:W-:-:S00]  /*00b0*/  BRA `(.L_x_0) ;  /* 0xfffffffc00fc7947 */ /* 0x000fc0000383ffff */
[----:B------:R-:W-:-:S00]  /*00c0*/  NOP ;  /* 0x0000000000007918 */ /* 0x000fc00000000000 */
        /* <DEDUP_REMOVED lines=11> */
.L_x_1:


//--------------------- .nv.shared.reserved.0     --------------------------
	.section	.nv.shared.reserved.0,"aw",@nobits
	.weak		__nv_reservedSMEM_offset_0_alias
	.size		__nv_reservedSMEM_offset_0_alias, 0, 64
	.other		__nv_reservedSMEM_offset_0_alias,@"STO_CUDA_RESERVED_SHARED STV_DEFAULT"
__nv_reservedSMEM_offset_0_alias:
	.zero		0
	.zero		64


//--------------------- .nv.constant0._Z5dummyPf  --------------------------
	.section	.nv.constant0._Z5dummyPf,"a",@progbits
	.sectionflags	@""
	.align	4
.nv.constant0._Z5dummyPf:
	.zero		904


//--------------------- SYMBOLS --------------------------

	.type		.nv.reservedSmem.offset0,@object
	.size		.nv.reservedSmem.offset0,0x4
